	.headerflags	@"EF_CUDA_TEXMODE_UNIFIED EF_CUDA_64BIT_ADDRESS EF_CUDA_ACCELERATORS EF_CUDA_SM90 EF_CUDA_VIRTUAL_SM(EF_CUDA_SM90)"
	.elftype	@"ET_EXEC"


//--------------------- .nv.info                  --------------------------
	.section	.nv.info,"",@"SHT_CUDA_INFO"
	.align	4


	//----- nvinfo : EIATTR_REGCOUNT
	.align		4
        /*0000*/ 	.byte	0x04, 0x2f
        /*0002*/ 	.short	(.L_3 - .L_2)
	.align		4
.L_2:
        /*0004*/ 	.word	index@(triton_poi_fused__native_batch_norm_legit_no_training_22)
        /*0008*/ 	.word	0x00000010


	//----- nvinfo : EIATTR_MIN_STACK_SIZE
	.align		4
.L_3:
        /*000c*/ 	.byte	0x04, 0x12
        /*000e*/ 	.short	(.L_5 - .L_4)
	.align		4
.L_4:
        /*0010*/ 	.word	index@(triton_poi_fused__native_batch_norm_legit_no_training_22)
        /*0014*/ 	.word	0x00000000


	//----- nvinfo : EIATTR_FRAME_SIZE
	.align		4
.L_5:
        /*0018*/ 	.byte	0x04, 0x11
        /*001a*/ 	.short	(.L_7 - .L_6)
	.align		4
.L_6:
        /*001c*/ 	.word	index@(triton_poi_fused__native_batch_norm_legit_no_training_22)
        /*0020*/ 	.word	0x00000000


	//----- nvinfo : EIATTR_MIN_STACK_SIZE
	.align		4
.L_7:
        /*0024*/ 	.byte	0x04, 0x12
        /*0026*/ 	.short	(.L_9 - .L_8)
	.align		4
.L_8:
        /*0028*/ 	.word	index@(triton_poi_fused__native_batch_norm_legit_no_training_22)
        /*002c*/ 	.word	0x00000000
.L_9:


//--------------------- .nv.info.triton_poi_fused__native_batch_norm_legit_no_training_22 --------------------------
	.section	.nv.info.triton_poi_fused__native_batch_norm_legit_no_training_22,"",@"SHT_CUDA_INFO"
	.sectionflags	@""
	.align	4


	//----- nvinfo : EIATTR_CUDA_API_VERSION
	.align		4
        /*0000*/ 	.byte	0x04, 0x37
        /*0002*/ 	.short	(.L_11 - .L_10)
.L_10:
        /*0004*/ 	.word	0x0000007c


	//----- nvinfo : EIATTR_KPARAM_INFO
	.align		4
.L_11:
        /*0008*/ 	.byte	0x04, 0x17
        /*000a*/ 	.short	(.L_13 - .L_12)
.L_12:
        /*000c*/ 	.word	0x00000000
        /*0010*/ 	.short	0x0006
        /*0012*/ 	.short	0x0030
        /*0014*/ 	.byte	0x00, 0xf0, 0x11, 0x00


	//----- nvinfo : EIATTR_KPARAM_INFO
	.align		4
.L_13:
        /*0018*/ 	.byte	0x04, 0x17
        /*001a*/ 	.short	(.L_15 - .L_14)
.L_14:
        /*001c*/ 	.word	0x00000000
        /*0020*/ 	.short	0x0005
        /*0022*/ 	.short	0x0028
        /*0024*/ 	.byte	0x00, 0xf4, 0x21, 0x00


	//----- nvinfo : EIATTR_KPARAM_INFO
	.align		4
.L_15:
        /*0028*/ 	.byte	0x04, 0x17
        /*002a*/ 	.short	(.L_17 - .L_16)
.L_16:
        /*002c*/ 	.word	0x00000000
        /*0030*/ 	.short	0x0004
        /*0032*/ 	.short	0x0020
        /*0034*/ 	.byte	0x00, 0xf4, 0x21, 0x00


	//----- nvinfo : EIATTR_KPARAM_INFO
	.align		4
.L_17:
        /*0038*/ 	.byte	0x04, 0x17
        /*003a*/ 	.short	(.L_19 - .L_18)
.L_18:
        /*003c*/ 	.word	0x00000000
        /*0040*/ 	.short	0x0003
        /*0042*/ 	.short	0x0018
        /*0044*/ 	.byte	0x00, 0xf4, 0x21, 0x00


	//----- nvinfo : EIATTR_KPARAM_INFO
	.align		4
.L_19:
        /*0048*/ 	.byte	0x04, 0x17
        /*004a*/ 	.short	(.L_21 - .L_20)
.L_20:
        /*004c*/ 	.word	0x00000000
        /*0050*/ 	.short	0x0002
        /*0052*/ 	.short	0x0010
        /*0054*/ 	.byte	0x00, 0xf4, 0x21, 0x00


	//----- nvinfo : EIATTR_KPARAM_INFO
	.align		4
.L_21:
        /*0058*/ 	.byte	0x04, 0x17
        /*005a*/ 	.short	(.L_23 - .L_22)
.L_22:
        /*005c*/ 	.word	0x00000000
        /*0060*/ 	.short	0x0001
        /*0062*/ 	.short	0x0008
        /*0064*/ 	.byte	0x00, 0xf4, 0x21, 0x00


	//----- nvinfo : EIATTR_KPARAM_INFO
	.align		4
.L_23:
        /*0068*/ 	.byte	0x04, 0x17
        /*006a*/ 	.short	(.L_25 - .L_24)
.L_24:
        /*006c*/ 	.word	0x00000000
        /*0070*/ 	.short	0x0000
        /*0072*/ 	.short	0x0000
        /*0074*/ 	.byte	0x00, 0xf4, 0x21, 0x00


	//----- nvinfo : EIATTR_SPARSE_MMA_MASK
	.align		4
.L_25:
        /*0078*/ 	.byte	0x03, 0x50
        /*007a*/ 	.short	0x0000


	//----- nvinfo : EIATTR_MAXREG_COUNT
	.align		4
        /*007c*/ 	.byte	0x03, 0x1b
        /*007e*/ 	.short	0x00ff


	//----- nvinfo : EIATTR_EXIT_INSTR_OFFSETS
	.align		4
        /*0080*/ 	.byte	0x04, 0x1c
        /*0082*/ 	.short	(.L_27 - .L_26)


	//   ....[0]....
.L_26:
        /*0084*/ 	.word	0x000002a0


	//----- nvinfo : EIATTR_REQNTID
	.align		4
.L_27:
        /*0088*/ 	.byte	0x04, 0x10
        /*008a*/ 	.short	(.L_29 - .L_28)
.L_28:
        /*008c*/ 	.word	0x00000080
        /*0090*/ 	.word	0x00000001
        /*0094*/ 	.word	0x00000001


	//----- nvinfo : EIATTR_CBANK_PARAM_SIZE
	.align		4
.L_29:
        /*0098*/ 	.byte	0x03, 0x19
        /*009a*/ 	.short	0x0034


	//----- nvinfo : EIATTR_PARAM_CBANK
	.align		4
        /*009c*/ 	.byte	0x04, 0x0a
        /*009e*/ 	.short	(.L_31 - .L_30)
	.align		4
.L_30:
        /*00a0*/ 	.word	index@(.nv.constant0.triton_poi_fused__native_batch_norm_legit_no_training_22)
        /*00a4*/ 	.short	0x0210
        /*00a6*/ 	.short	0x0034


	//----- nvinfo : EIATTR_SW_WAR
	.align		4
.L_31:
        /*00a8*/ 	.byte	0x04, 0x36
        /*00aa*/ 	.short	(.L_33 - .L_32)
.L_32:
        /*00ac*/ 	.word	0x00000008
.L_33:


//--------------------- .nv.callgraph             --------------------------
	.section	.nv.callgraph,"",@"SHT_CUDA_CALLGRAPH"
	.align	4
	.sectionentsize	8
	.align		4
        /*0000*/ 	.word	0x00000000
	.align		4
        /*0004*/ 	.word	0xffffffff
	.align		4
        /*0008*/ 	.word	0x00000000
	.align		4
        /*000c*/ 	.word	0xfffffffe
	.align		4
        /*0010*/ 	.word	0x00000000
	.align		4
        /*0014*/ 	.word	0xfffffffd
	.align		4
        /*0018*/ 	.word	0x00000000
	.align		4
        /*001c*/ 	.word	0xfffffffc


//--------------------- .nv.constant4             --------------------------
	.section	.nv.constant4,"a",@progbits
	.align	8
	.align		8
.nv.constant4:
        /*0000*/ 	.dword	_$_str
	.align		8
        /*0008*/ 	.dword	_$_str_$_2


//--------------------- .text.triton_poi_fused__native_batch_norm_legit_no_training_22 --------------------------
	.section	.text.triton_poi_fused__native_batch_norm_legit_no_training_22,"ax",@progbits
	.align	128
        .global         triton_poi_fused__native_batch_norm_legit_no_training_22
        .type           triton_poi_fused__native_batch_norm_legit_no_training_22,@function
        .size           triton_poi_fused__native_batch_norm_legit_no_training_22,(.L_x_1 - triton_poi_fused__native_batch_norm_legit_no_training_22)
        .other          triton_poi_fused__native_batch_norm_legit_no_training_22,@"STO_CUDA_ENTRY STV_DEFAULT"
triton_poi_fused__native_batch_norm_legit_no_training_22:
.text.triton_poi_fused__native_batch_norm_legit_no_training_22:
[----:B------:R-:W-:Y:S01]  /*0000*/  LDC R1, c[0x0][0x28] ;  /* 0x00000a00ff017b82 */ /* 0x000fe20000000800 */
[----:B------:R-:W1:Y:S07]  /*0010*/  S2R R0, SR_TID.X ;  /* 0x0000000000007919 */ /* 0x000e6e0000002100 */
[----:B------:R-:W2:Y:S01]  /*0020*/  LDC.64 R6, c[0x0][0x220] ;  /* 0x00008800ff067b82 */ /* 0x000ea20000000a00 */
[----:B------:R-:W-:Y:S01]  /*0030*/  ULDC.64 UR4, c[0x0][0x208] ;  /* 0x0000820000047ab9 */ /* 0x000fe20000000a00 */
[----:B------:R-:W3:Y:S06]  /*0040*/  S2R R3, SR_CTAID.X ;  /* 0x0000000000037919 */ /* 0x000eec0000002500 */
[----:B------:R-:W4:Y:S08]  /*0050*/  LDC.64 R4, c[0x0][0x218] ;  /* 0x00008600ff047b82 */ /* 0x000f300000000a00 */
[----:B------:R-:W5:Y:S08]  /*0060*/  LDC.64 R8, c[0x0][0x228] ;  /* 0x00008a00ff087b82 */ /* 0x000f700000000a00 */
[----:B------:R-:W5:Y:S01]  /*0070*/  LDC.64 R10, c[0x0][0x230] ;  /* 0x00008c00ff0a7b82 */ /* 0x000f620000000a00 */
[----:B-1----:R-:W-:-:S04]  /*0080*/  LOP3.LUT R0, R0, 0x7f, RZ, 0xc0, !PT ;  /* 0x0000007f00007812 */ /* 0x002fc800078ec0ff */
[----:B---3--:R-:W-:-:S05]  /*0090*/  LEA R0, R3, R0, 0x7 ;  /* 0x0000000003007211 */ /* 0x008fca00078e38ff */
[----:B------:R-:W-:-:S05]  /*00a0*/  IMAD.HI R2, R0, 0x2aaaaaab, RZ ;  /* 0x2aaaaaab00027827 */ /* 0x000fca00078e02ff */
[----:B------:R-:W-:-:S04]  /*00b0*/  SHF.R.U32.HI R3, RZ, 0x1f, R2 ;  /* 0x0000001fff037819 */ /* 0x000fc80000011602 */
[----:B------:R-:W-:-:S05]  /*00c0*/  LEA.HI R3, R2, R3, RZ, 0x19 ;  /* 0x0000000302037211 */ /* 0x000fca00078fc8ff */
[----:B------:R-:W-:Y:S02]  /*00d0*/  IMAD R13, R3, -0x300, R0 ;  /* 0xfffffd00030d7824 */ /* 0x000fe400078e0200 */
[----:B------:R-:W1:Y:S02]  /*00e0*/  LDC.64 R2, c[0x0][0x210] ;  /* 0x00008400ff027b82 */ /* 0x000e640000000a00 */
[----:B--2---:R-:W-:-:S06]  /*00f0*/  IMAD.WIDE R6, R13, 0x4, R6 ;  /* 0x000000040d067825 */ /* 0x004fcc00078e0206 */
[----:B------:R-:W2:Y:S01]  /*0100*/  LDG.E.EL R6, desc[UR4][R6.64] ;  /* 0x0000000406067981 */ /* 0x000ea2000c2e1900 */
[----:B----4-:R-:W-:-:S04]  /*0110*/  IMAD.WIDE R4, R13, 0x4, R4 ;  /* 0x000000040d047825 */ /* 0x010fc800078e0204 */
[C---:B-----5:R-:W-:Y:S02]  /*0120*/  IMAD.WIDE R8, R13.reuse, 0x4, R8 ;  /* 0x000000040d087825 */ /* 0x060fe400078e0208 */
[----:B------:R3:W4:Y:S02]  /*0130*/  LDG.E.EL R5, desc[UR4][R4.64] ;  /* 0x0000000404057981 */ /* 0x000724000c2e1900 */
[----:B0-----:R-:W-:Y:S02]  /*0140*/  IMAD.WIDE R10, R13, 0x4, R10 ;  /* 0x000000040d0a7825 */ /* 0x001fe400078e020a */
[----:B------:R-:W5:Y:S04]  /*0150*/  LDG.E.EL R8, desc[UR4][R8.64] ;  /* 0x0000000408087981 */ /* 0x000f68000c2e1900 */
[----:B------:R-:W5:Y:S01]  /*0160*/  LDG.E.EL R11, desc[UR4][R10.64] ;  /* 0x000000040a0b7981 */ /* 0x000f62000c2e1900 */
[----:B-1----:R-:W-:-:S05]  /*0170*/  IMAD.WIDE R2, R0, 0x4, R2 ;  /* 0x0000000400027825 */ /* 0x002fca00078e0202 */
[----:B------:R0:W4:Y:S01]  /*0180*/  LDG.E R12, desc[UR4][R2.64] ;  /* 0x00000004020c7981 */ /* 0x000122000c1e1900 */
[----:B---3--:R-:W-:Y:S01]  /*0190*/  HFMA2.MMA R4, -RZ, RZ, 1.625, 0 ;  /* 0x3e800000ff047435 */ /* 0x008fe200000001ff */
[----:B0-----:R-:W0:Y:S02]  /*01a0*/  LDC.64 R2, c[0x0][0x238] ;  /* 0x00008e00ff027b82 */ /* 0x001e240000000a00 */
[----:B0-----:R-:W-:-:S04]  /*01b0*/  IMAD.WIDE R2, R0, 0x4, R2 ;  /* 0x0000000400027825 */ /* 0x001fc800078e0202 */
[----:B--2---:R-:W-:-:S04]  /*01c0*/  FADD R6, R6, 9.9999997473787516356e-06 ;  /* 0x3727c5ac06067421 */ /* 0x004fc80000000000 */
[----:B------:R-:W0:Y:S02]  /*01d0*/  MUFU.SQRT R7, R6 ;  /* 0x0000000600077308 */ /* 0x000e240000002000 */
[C---:B0-----:R-:W-:Y:S02]  /*01e0*/  FSETP.GT.AND P0, PT, R7.reuse, 8.50705917302346158658e+37, PT ;  /* 0x7e8000000700780b */ /* 0x041fe40003f04000 */
[----:B------:R-:W-:-:S11]  /*01f0*/  FSETP.GEU.AND P1, PT, R7, 1.175494350822287508e-38, PT ;  /* 0x008000000700780b */ /* 0x000fd60003f2e000 */
[----:B------:R-:W-:-:S04]  /*0200*/  @P0 FMUL R7, R7, 0.25 ;  /* 0x3e80000007070820 */ /* 0x000fc80000400000 */
[----:B------:R-:W-:-:S06]  /*0210*/  @!P1 FMUL R7, R7, 16777216 ;  /* 0x4b80000007079820 */ /* 0x000fcc0000400000 */
[----:B------:R-:W0:Y:S01]  /*0220*/  MUFU.RCP R7, R7 ;  /* 0x0000000700077308 */ /* 0x000e220000001000 */
[----:B------:R-:W-:Y:S01]  /*0230*/  FSEL R4, R4, 1, P0 ;  /* 0x3f80000004047808 */ /* 0x000fe20000000000 */
[----:B----4-:R-:W-:-:S04]  /*0240*/  FADD R5, R12, -R5 ;  /* 0x800000050c057221 */ /* 0x010fc80000000000 */
[----:B------:R-:W-:-:S04]  /*0250*/  @!P1 FMUL R4, R4, 16777216 ;  /* 0x4b80000004049820 */ /* 0x000fc80000400000 */
[----:B0-----:R-:W-:-:S04]  /*0260*/  FMUL R4, R7, R4 ;  /* 0x0000000407047220 */ /* 0x001fc80000400000 */
[----:B------:R-:W-:-:S04]  /*0270*/  FMUL R4, R5, R4 ;  /* 0x0000000405047220 */ /* 0x000fc80000400000 */
[----:B-----5:R-:W-:-:S05]  /*0280*/  FFMA R11, R8, R4, R11 ;  /* 0x00000004080b7223 */ /* 0x020fca000000000b */
[----:B------:R-:W-:Y:S01]  /*0290*/  STG.E desc[UR4][R2.64], R11 ;  /* 0x0000000b02007986 */ /* 0x000fe2000c101904 */
[----:B------:R-:W-:Y:S05]  /*02a0*/  EXIT ;  /* 0x000000000000794d */ /* 0x000fea0003800000 */
.L_x_0:
[----:B------:R-:W-:-:S00]  /*02b0*/  BRA `(.L_x_0) ;  /* 0xfffffffc00fc7947 */ /* 0x000fc0000383ffff */
[----:B------:R-:W-:-:S00]  /*02c0*/  NOP ;  /* 0x0000000000007918 */ /* 0x000fc00000000000 */
        /* <DEDUP_REMOVED lines=11> */
.L_x_1:


//--------------------- .nv.global.init           --------------------------
	.section	.nv.global.init,"aw",@progbits
.nv.global.init:
	.type		_$_str,@object
	.size		_$_str,(_$_str_$_2 - _$_str)
_$_str:
        /*0000*/ 	.byte	0x5f, 0x5f, 0x43, 0x55, 0x44, 0x41, 0x5f, 0x46, 0x54, 0x5a, 0x00
	.type		_$_str_$_2,@object
	.size		_$_str_$_2,(.L_1 - _$_str_$_2)
_$_str_$_2:
        /*000b*/ 	.byte	0x5f, 0x5f, 0x43, 0x55, 0x44, 0x41, 0x5f, 0x50, 0x52, 0x45, 0x43, 0x5f, 0x53, 0x51, 0x52, 0x54
        /*001b*/ 	.byte	0x00
.L_1:


//--------------------- .nv.constant0.triton_poi_fused__native_batch_norm_legit_no_training_22 --------------------------
	.section	.nv.constant0.triton_poi_fused__native_batch_norm_legit_no_training_22,"a",@progbits
	.sectionflags	@""
	.align	4
.nv.constant0.triton_poi_fused__native_batch_norm_legit_no_training_22:
	.zero		580
